	.headerflags	@"EF_CUDA_TEXMODE_UNIFIED EF_CUDA_64BIT_ADDRESS EF_CUDA_ACCELERATORS EF_CUDA_SM90 EF_CUDA_VIRTUAL_SM(EF_CUDA_SM90)"
	.elftype	@"ET_EXEC"


//--------------------- .nv.info                  --------------------------
	.section	.nv.info,"",@"SHT_CUDA_INFO"
	.align	4


	//----- nvinfo : EIATTR_REGCOUNT
	.align		4
        /*0000*/ 	.byte	0x04, 0x2f
        /*0002*/ 	.short	(.L_2 - .L_1)
	.align		4
.L_1:
        /*0004*/ 	.word	index@(triton_per_fused_abs_add_div_log_lt_mul_sub_sum_where_0)
        /*0008*/ 	.word	0x00000015


	//----- nvinfo : EIATTR_MIN_STACK_SIZE
	.align		4
.L_2:
        /*000c*/ 	.byte	0x04, 0x12
        /*000e*/ 	.short	(.L_4 - .L_3)
	.align		4
.L_3:
        /*0010*/ 	.word	index@(triton_per_fused_abs_add_div_log_lt_mul_sub_sum_where_0)
        /*0014*/ 	.word	0x00000000


	//----- nvinfo : EIATTR_FRAME_SIZE
	.align		4
.L_4:
        /*0018*/ 	.byte	0x04, 0x11
        /*001a*/ 	.short	(.L_6 - .L_5)
	.align		4
.L_5:
        /*001c*/ 	.word	index@(triton_per_fused_abs_add_div_log_lt_mul_sub_sum_where_0)
        /*0020*/ 	.word	0x00000000


	//----- nvinfo : EIATTR_MIN_STACK_SIZE
	.align		4
.L_6:
        /*0024*/ 	.byte	0x04, 0x12
        /*0026*/ 	.short	(.L_8 - .L_7)
	.align		4
.L_7:
        /*0028*/ 	.word	index@(triton_per_fused_abs_add_div_log_lt_mul_sub_sum_where_0)
        /*002c*/ 	.word	0x00000000
.L_8:


//--------------------- .nv.info.triton_per_fused_abs_add_div_log_lt_mul_sub_sum_where_0 --------------------------
	.section	.nv.info.triton_per_fused_abs_add_div_log_lt_mul_sub_sum_where_0,"",@"SHT_CUDA_INFO"
	.sectionflags	@""
	.align	4


	//----- nvinfo : EIATTR_CUDA_API_VERSION
	.align		4
        /*0000*/ 	.byte	0x04, 0x37
        /*0002*/ 	.short	(.L_10 - .L_9)
.L_9:
        /*0004*/ 	.word	0x0000007c


	//----- nvinfo : EIATTR_KPARAM_INFO
	.align		4
.L_10:
        /*0008*/ 	.byte	0x04, 0x17
        /*000a*/ 	.short	(.L_12 - .L_11)
.L_11:
        /*000c*/ 	.word	0x00000000
        /*0010*/ 	.short	0x0005
        /*0012*/ 	.short	0x0024
        /*0014*/ 	.byte	0x00, 0xf0, 0x11, 0x00


	//----- nvinfo : EIATTR_KPARAM_INFO
	.align		4
.L_12:
        /*0018*/ 	.byte	0x04, 0x17
        /*001a*/ 	.short	(.L_14 - .L_13)
.L_13:
        /*001c*/ 	.word	0x00000000
        /*0020*/ 	.short	0x0004
        /*0022*/ 	.short	0x0020
        /*0024*/ 	.byte	0x00, 0xf0, 0x11, 0x00


	//----- nvinfo : EIATTR_KPARAM_INFO
	.align		4
.L_14:
        /*0028*/ 	.byte	0x04, 0x17
        /*002a*/ 	.short	(.L_16 - .L_15)
.L_15:
        /*002c*/ 	.word	0x00000000
        /*0030*/ 	.short	0x0003
        /*0032*/ 	.short	0x0018
        /*0034*/ 	.byte	0x00, 0xf4, 0x21, 0x00


	//----- nvinfo : EIATTR_KPARAM_INFO
	.align		4
.L_16:
        /*0038*/ 	.byte	0x04, 0x17
        /*003a*/ 	.short	(.L_18 - .L_17)
.L_17:
        /*003c*/ 	.word	0x00000000
        /*0040*/ 	.short	0x0002
        /*0042*/ 	.short	0x0010
        /*0044*/ 	.byte	0x00, 0xf4, 0x21, 0x00


	//----- nvinfo : EIATTR_KPARAM_INFO
	.align		4
.L_18:
        /*0048*/ 	.byte	0x04, 0x17
        /*004a*/ 	.short	(.L_20 - .L_19)
.L_19:
        /*004c*/ 	.word	0x00000000
        /*0050*/ 	.short	0x0001
        /*0052*/ 	.short	0x0008
        /*0054*/ 	.byte	0x00, 0xf4, 0x21, 0x00


	//----- nvinfo : EIATTR_KPARAM_INFO
	.align		4
.L_20:
        /*0058*/ 	.byte	0x04, 0x17
        /*005a*/ 	.short	(.L_22 - .L_21)
.L_21:
        /*005c*/ 	.word	0x00000000
        /*0060*/ 	.short	0x0000
        /*0062*/ 	.short	0x0000
        /*0064*/ 	.byte	0x00, 0xf4, 0x21, 0x00


	//----- nvinfo : EIATTR_SPARSE_MMA_MASK
	.align		4
.L_22:
        /*0068*/ 	.byte	0x03, 0x50
        /*006a*/ 	.short	0x0000


	//----- nvinfo : EIATTR_MAXREG_COUNT
	.align		4
        /*006c*/ 	.byte	0x03, 0x1b
        /*006e*/ 	.short	0x00ff


	//----- nvinfo : EIATTR_COOP_GROUP_MASK_REGIDS
	.align		4
        /*0070*/ 	.byte	0x04, 0x29
        /*0072*/ 	.short	(.L_24 - .L_23)


	//   ....[0]....
.L_23:
        /*0074*/ 	.word	0xffffffff


	//   ....[1]....
        /*0078*/ 	.word	0xffffffff


	//   ....[2]....
        /*007c*/ 	.word	0xffffffff


	//   ....[3]....
        /*0080*/ 	.word	0xffffffff


	//   ....[4]....
        /*0084*/ 	.word	0xffffffff


	//   ....[5]....
        /*0088*/ 	.word	0xffffffff


	//   ....[6]....
        /*008c*/ 	.word	0xffffffff


	//----- nvinfo : EIATTR_COOP_GROUP_INSTR_OFFSETS
	.align		4
.L_24:
        /*0090*/ 	.byte	0x04, 0x28
        /*0092*/ 	.short	(.L_26 - .L_25)


	//   ....[0]....
.L_25:
        /*0094*/ 	.word	0x00000670


	//   ....[1]....
        /*0098*/ 	.word	0x00000680


	//   ....[2]....
        /*009c*/ 	.word	0x000006b0


	//   ....[3]....
        /*00a0*/ 	.word	0x000006c0


	//   ....[4]....
        /*00a4*/ 	.word	0x00000700


	//   ....[5]....
        /*00a8*/ 	.word	0x00000710


	//   ....[6]....
        /*00ac*/ 	.word	0x00000820


	//----- nvinfo : EIATTR_EXIT_INSTR_OFFSETS
	.align		4
.L_26:
        /*00b0*/ 	.byte	0x04, 0x1c
        /*00b2*/ 	.short	(.L_28 - .L_27)


	//   ....[0]....
.L_27:
        /*00b4*/ 	.word	0x00000940


	//   ....[1]....
        /*00b8*/ 	.word	0x00000990


	//----- nvinfo : EIATTR_REQNTID
	.align		4
.L_28:
        /*00bc*/ 	.byte	0x04, 0x10
        /*00be*/ 	.short	(.L_30 - .L_29)
.L_29:
        /*00c0*/ 	.word	0x00000040
        /*00c4*/ 	.word	0x00000001
        /*00c8*/ 	.word	0x00000001


	//----- nvinfo : EIATTR_CBANK_PARAM_SIZE
	.align		4
.L_30:
        /*00cc*/ 	.byte	0x03, 0x19
        /*00ce*/ 	.short	0x0028


	//----- nvinfo : EIATTR_PARAM_CBANK
	.align		4
        /*00d0*/ 	.byte	0x04, 0x0a
        /*00d2*/ 	.short	(.L_32 - .L_31)
	.align		4
.L_31:
        /*00d4*/ 	.word	index@(.nv.constant0.triton_per_fused_abs_add_div_log_lt_mul_sub_sum_where_0)
        /*00d8*/ 	.short	0x0210
        /*00da*/ 	.short	0x0028


	//----- nvinfo : EIATTR_SW_WAR
	.align		4
.L_32:
        /*00dc*/ 	.byte	0x04, 0x36
        /*00de*/ 	.short	(.L_34 - .L_33)
.L_33:
        /*00e0*/ 	.word	0x00000008
.L_34:


//--------------------- .nv.callgraph             --------------------------
	.section	.nv.callgraph,"",@"SHT_CUDA_CALLGRAPH"
	.align	4
	.sectionentsize	8
	.align		4
        /*0000*/ 	.word	0x00000000
	.align		4
        /*0004*/ 	.word	0xffffffff
	.align		4
        /*0008*/ 	.word	0x00000000
	.align		4
        /*000c*/ 	.word	0xfffffffe
	.align		4
        /*0010*/ 	.word	0x00000000
	.align		4
        /*0014*/ 	.word	0xfffffffd
	.align		4
        /*0018*/ 	.word	0x00000000
	.align		4
        /*001c*/ 	.word	0xfffffffc


//--------------------- .nv.constant4             --------------------------
	.section	.nv.constant4,"a",@progbits
	.align	8
	.align		8
.nv.constant4:
        /*0000*/ 	.dword	_$_str


//--------------------- .text.triton_per_fused_abs_add_div_log_lt_mul_sub_sum_where_0 --------------------------
	.section	.text.triton_per_fused_abs_add_div_log_lt_mul_sub_sum_where_0,"ax",@progbits
	.sectionflags	@"SHF_BARRIERS=1"
	.align	128
        .global         triton_per_fused_abs_add_div_log_lt_mul_sub_sum_where_0
        .type           triton_per_fused_abs_add_div_log_lt_mul_sub_sum_where_0,@function
        .size           triton_per_fused_abs_add_div_log_lt_mul_sub_sum_where_0,(.L_x_1 - triton_per_fused_abs_add_div_log_lt_mul_sub_sum_where_0)
        .other          triton_per_fused_abs_add_div_log_lt_mul_sub_sum_where_0,@"STO_CUDA_ENTRY STV_DEFAULT"
triton_per_fused_abs_add_div_log_lt_mul_sub_sum_where_0:
.text.triton_per_fused_abs_add_div_log_lt_mul_sub_sum_where_0:
[----:B------:R-:W0:Y:S02]  /*0000*/  LDC R1, c[0x0][0x28] ;  /* 0x00000a00ff017b82 */ /* 0x000e240000000800 */
[----:B------:R-:W1:Y:S01]  /*0010*/  S2R R2, SR_TID.X ;  /* 0x0000000000027919 */ /* 0x000e620000002100 */
[----:B------:R-:W2:Y:S01]  /*0020*/  LDC.64 R10, c[0x0][0x210] ;  /* 0x00008400ff0a7b82 */ /* 0x000ea20000000a00 */
[----:B------:R-:W-:Y:S01]  /*0030*/  ULDC.64 UR6, c[0x0][0x208] ;  /* 0x0000820000067ab9 */ /* 0x000fe20000000a00 */
[----:B------:R-:W3:Y:S06]  /*0040*/  S2R R3, SR_CTAID.X ;  /* 0x0000000000037919 */ /* 0x000eec0000002500 */
[----:B------:R-:W4:Y:S08]  /*0050*/  LDC.64 R8, c[0x0][0x218] ;  /* 0x00008600ff087b82 */ /* 0x000f300000000a00 */
[----:B------:R-:W5:Y:S01]  /*0060*/  LDC.64 R6, c[0x0][0x220] ;  /* 0x00008800ff067b82 */ /* 0x000f620000000a00 */
[----:B-1----:R-:W-:-:S02]  /*0070*/  IMAD.SHL.U32 R4, R2, 0x2, RZ ;  /* 0x0000000202047824 */ /* 0x002fc400078e00ff */
[----:B---3--:R-:W-:-:S03]  /*0080*/  IMAD.SHL.U32 R3, R3, 0x8, RZ ;  /* 0x0000000803037824 */ /* 0x008fc600078e00ff */
[----:B------:R-:W-:-:S04]  /*0090*/  LOP3.LUT R4, R4, 0x6, RZ, 0xc0, !PT ;  /* 0x0000000604047812 */ /* 0x000fc800078ec0ff */
[----:B------:R-:W-:-:S04]  /*00a0*/  LOP3.LUT R5, R3, R4, RZ, 0xfc, !PT ;  /* 0x0000000403057212 */ /* 0x000fc800078efcff */
[----:B------:R-:W-:Y:S02]  /*00b0*/  SHF.R.S32.HI R12, RZ, 0x1f, R5 ;  /* 0x0000001fff0c7819 */ /* 0x000fe40000011405 */
[----:B------:R-:W-:Y:S02]  /*00c0*/  ISETP.GE.AND P0, PT, R5, 0x10, PT ;  /* 0x000000100500780c */ /* 0x000fe40003f06270 */
[----:B------:R-:W-:Y:S02]  /*00d0*/  LEA.HI R13, R12, R5, RZ, 0x2 ;  /* 0x000000050c0d7211 */ /* 0x000fe400078f10ff */
[----:B------:R-:W-:Y:S02]  /*00e0*/  LOP3.LUT R12, R2, 0x3c, RZ, 0xc0, !PT ;  /* 0x0000003c020c7812 */ /* 0x000fe400078ec0ff */
[C---:B------:R-:W-:Y:S02]  /*00f0*/  LOP3.LUT R14, R13.reuse, 0xfffffffc, RZ, 0xc0, !PT ;  /* 0xfffffffc0d0e7812 */ /* 0x040fe400078ec0ff */
[----:B------:R-:W-:-:S02]  /*0100*/  SHF.L.U32 R13, R13, 0x4, RZ ;  /* 0x000000040d0d7819 */ /* 0x000fc400000006ff */
[----:B------:R-:W-:Y:S02]  /*0110*/  IADD3 R12, R12, R5, -R14 ;  /* 0x000000050c0c7210 */ /* 0x000fe40007ffe80e */
[----:B------:R-:W-:Y:S02]  /*0120*/  CS2R R14, SRZ ;  /* 0x00000000000e7805 */ /* 0x000fe4000001ff00 */
[----:B------:R-:W-:-:S05]  /*0130*/  LOP3.LUT R13, R13, 0xffffffc0, RZ, 0xc0, !PT ;  /* 0xffffffc00d0d7812 */ /* 0x000fca00078ec0ff */
[----:B------:R-:W-:Y:S01]  /*0140*/  IMAD.IADD R5, R12, 0x1, R13 ;  /* 0x000000010c057824 */ /* 0x000fe200078e020d */
[----:B------:R-:W-:-:S03]  /*0150*/  CS2R R12, SRZ ;  /* 0x00000000000c7805 */ /* 0x000fc6000001ff00 */
[----:B--2---:R-:W-:Y:S01]  /*0160*/  IMAD.WIDE R10, R5, 0x4, R10 ;  /* 0x00000004050a7825 */ /* 0x004fe200078e020a */
[----:B------:R-:W-:-:S03]  /*0170*/  CS2R R16, SRZ ;  /* 0x0000000000107805 */ /* 0x000fc6000001ff00 */
[C---:B----4-:R-:W-:Y:S01]  /*0180*/  IMAD.WIDE R8, R5.reuse, 0x4, R8 ;  /* 0x0000000405087825 */ /* 0x050fe200078e0208 */
[----:B------:R-:W2:Y:S03]  /*0190*/  @!P0 LDG.E.64 R12, desc[UR6][R10.64] ;  /* 0x000000060a0c8981 */ /* 0x000ea6000c1e1b00 */
[----:B-----5:R-:W-:Y:S01]  /*01a0*/  IMAD.WIDE R6, R5, 0x4, R6 ;  /* 0x0000000405067825 */ /* 0x020fe200078e0206 */
[----:B------:R1:W3:Y:S04]  /*01b0*/  @!P0 LDG.E.64 R14, desc[UR6][R8.64] ;  /* 0x00000006080e8981 */ /* 0x0002e8000c1e1b00 */
[----:B------:R-:W4:Y:S01]  /*01c0*/  @!P0 LDG.E.64 R16, desc[UR6][R6.64] ;  /* 0x0000000606108981 */ /* 0x000f22000c1e1b00 */
[----:B-1----:R-:W-:Y:S01]  /*01d0*/  HFMA2.MMA R9, -RZ, RZ, 2, 0 ;  /* 0x40000000ff097435 */ /* 0x002fe200000001ff */
[----:B------:R-:W1:Y:S01]  /*01e0*/  S2UR UR5, SR_CgaCtaId ;  /* 0x00000000000579c3 */ /* 0x000e620000008800 */
[----:B------:R-:W-:-:S02]  /*01f0*/  UMOV UR4, 0x400 ;  /* 0x0000040000047882 */ /* 0x000fc40000000000 */
[----:B-1----:R-:W-:Y:S01]  /*0200*/  UPRMT UR4, UR5, 0x654, UR4 ;  /* 0x0000065405047896 */ /* 0x002fe20008000004 */
[----:B--2---:R-:W-:Y:S02]  /*0210*/  SEL R5, R12, RZ, !P0 ;  /* 0x000000ff0c057207 */ /* 0x004fe40004000000 */
[----:B------:R-:W-:Y:S02]  /*0220*/  SEL R13, R13, RZ, !P0 ;  /* 0x000000ff0d0d7207 */ /* 0x000fe40004000000 */
[----:B---3--:R-:W-:Y:S02]  /*0230*/  SEL R14, R14, RZ, !P0 ;  /* 0x000000ff0e0e7207 */ /* 0x008fe40004000000 */
[----:B------:R-:W-:Y:S02]  /*0240*/  SEL R12, R15, RZ, !P0 ;  /* 0x000000ff0f0c7207 */ /* 0x000fe40004000000 */
[----:B----4-:R-:W-:Y:S01]  /*0250*/  SEL R16, R16, RZ, !P0 ;  /* 0x000000ff10107207 */ /* 0x010fe20004000000 */
[----:B------:R-:W-:Y:S01]  /*0260*/  FADD R5, R5, -R14 ;  /* 0x8000000e05057221 */ /* 0x000fe20000000000 */
[----:B------:R-:W-:Y:S01]  /*0270*/  SEL R17, R17, RZ, !P0 ;  /* 0x000000ff11117207 */ /* 0x000fe20004000000 */
[----:B------:R-:W-:-:S02]  /*0280*/  FADD R8, R13, -R12 ;  /* 0x8000000c0d087221 */ /* 0x000fc40000000000 */
[----:B------:R-:W-:Y:S02]  /*0290*/  FMUL R5, R16, |R5| ;  /* 0x4000000510057220 */ /* 0x000fe40000400000 */
[----:B------:R-:W-:Y:S02]  /*02a0*/  FMUL R6, R17, |R8| ;  /* 0x4000000811067220 */ /* 0x000fe40000400000 */
[-C--:B------:R-:W-:Y:S02]  /*02b0*/  FFMA R8, R5, R9.reuse, 1 ;  /* 0x3f80000005087423 */ /* 0x080fe40000000009 */
[----:B------:R-:W-:-:S03]  /*02c0*/  FFMA R7, R6, R9, 1 ;  /* 0x3f80000006077423 */ /* 0x000fc60000000009 */
[----:B------:R-:W-:Y:S02]  /*02d0*/  FSETP.GEU.AND P1, PT, R8, 1.175494350822287508e-38, PT ;  /* 0x008000000800780b */ /* 0x000fe40003f2e000 */
[----:B------:R-:W-:-:S11]  /*02e0*/  FSETP.GEU.AND P2, PT, R7, 1.175494350822287508e-38, PT ;  /* 0x008000000700780b */ /* 0x000fd60003f4e000 */
[----:B------:R-:W-:Y:S02]  /*02f0*/  @!P1 FMUL R8, R8, 8388608 ;  /* 0x4b00000008089820 */ /* 0x000fe40000400000 */
[----:B------:R-:W-:Y:S02]  /*0300*/  @!P2 FMUL R7, R7, 8388608 ;  /* 0x4b0000000707a820 */ /* 0x000fe40000400000 */
[----:B------:R-:W-:-:S03]  /*0310*/  VIADD R11, R8, 0xc0d55555 ;  /* 0xc0d55555080b7836 */ /* 0x000fc60000000000 */
[----:B------:R-:W-:Y:S02]  /*0320*/  IADD3 R12, R7, -0x3f2aaaab, RZ ;  /* 0xc0d55555070c7810 */ /* 0x000fe40007ffe0ff */
[----:B------:R-:W-:Y:S02]  /*0330*/  LOP3.LUT R11, R11, 0xff800000, RZ, 0xc0, !PT ;  /* 0xff8000000b0b7812 */ /* 0x000fe400078ec0ff */
[----:B------:R-:W-:-:S03]  /*0340*/  LOP3.LUT R12, R12, 0xff800000, RZ, 0xc0, !PT ;  /* 0xff8000000c0c7812 */ /* 0x000fc600078ec0ff */
[----:B------:R-:W-:Y:S01]  /*0350*/  IMAD.IADD R10, R8, 0x1, -R11 ;  /* 0x00000001080a7824 */ /* 0x000fe200078e0a0b */
[----:B------:R-:W-:Y:S01]  /*0360*/  IADD3 R9, R7, -R12, RZ ;  /* 0x8000000c07097210 */ /* 0x000fe20007ffe0ff */
[----:B------:R-:W-:Y:S02]  /*0370*/  IMAD.MOV.U32 R14, RZ, RZ, 0x3e055027 ;  /* 0x3e055027ff0e7424 */ /* 0x000fe400078e00ff */
[----:B------:R-:W-:Y:S02]  /*0380*/  FADD R10, R10, -1 ;  /* 0xbf8000000a0a7421 */ /* 0x000fe40000000000 */
[----:B------:R-:W-:Y:S02]  /*0390*/  FADD R9, R9, -1 ;  /* 0xbf80000009097421 */ /* 0x000fe40000000000 */
[-C--:B------:R-:W-:Y:S02]  /*03a0*/  FFMA.FTZ R13, R10, -R14.reuse, 0.14084610342979431152 ;  /* 0x3e1039f60a0d7423 */ /* 0x080fe4000001080e */
[----:B------:R-:W-:-:S02]  /*03b0*/  FFMA.FTZ R14, R9, -R14, 0.14084610342979431152 ;  /* 0x3e1039f6090e7423 */ /* 0x000fc4000001080e */
[C---:B------:R-:W-:Y:S02]  /*03c0*/  FFMA.FTZ R13, R10.reuse, R13, -0.12148627638816833496 ;  /* 0xbdf8cdcc0a0d7423 */ /* 0x040fe4000001000d */
[C---:B------:R-:W-:Y:S02]  /*03d0*/  FFMA.FTZ R14, R9.reuse, R14, -0.12148627638816833496 ;  /* 0xbdf8cdcc090e7423 */ /* 0x040fe4000001000e */
[C---:B------:R-:W-:Y:S02]  /*03e0*/  FFMA.FTZ R13, R10.reuse, R13, 0.13980610668659210205 ;  /* 0x3e0f29550a0d7423 */ /* 0x040fe4000001000d */
[C---:B------:R-:W-:Y:S02]  /*03f0*/  FFMA.FTZ R14, R9.reuse, R14, 0.13980610668659210205 ;  /* 0x3e0f2955090e7423 */ /* 0x040fe4000001000e */
[----:B------:R-:W-:Y:S02]  /*0400*/  FFMA.FTZ R13, R10, R13, -0.16684235632419586182 ;  /* 0xbe2ad8b90a0d7423 */ /* 0x000fe4000001000d */
[----:B------:R-:W-:-:S02]  /*0410*/  FFMA.FTZ R14, R9, R14, -0.16684235632419586182 ;  /* 0xbe2ad8b9090e7423 */ /* 0x000fc4000001000e */
[C---:B------:R-:W-:Y:S02]  /*0420*/  FFMA.FTZ R13, R10.reuse, R13, 0.20012299716472625732 ;  /* 0x3e4ced0b0a0d7423 */ /* 0x040fe4000001000d */
[C---:B------:R-:W-:Y:S02]  /*0430*/  FFMA.FTZ R14, R9.reuse, R14, 0.20012299716472625732 ;  /* 0x3e4ced0b090e7423 */ /* 0x040fe4000001000e */
[----:B------:R-:W-:Y:S02]  /*0440*/  FFMA.FTZ R15, R10, R13, -0.24999669194221496582 ;  /* 0xbe7fff220a0f7423 */ /* 0x000fe4000001000d */
[C---:B------:R-:W-:Y:S01]  /*0450*/  FFMA.FTZ R14, R9.reuse, R14, -0.24999669194221496582 ;  /* 0xbe7fff22090e7423 */ /* 0x040fe2000001000e */
[----:B------:R-:W-:Y:S01]  /*0460*/  ISETP.GE.U32.AND P3, PT, R8, 0x7f800000, PT ;  /* 0x7f8000000800780c */ /* 0x000fe20003f66070 */
[C---:B------:R-:W-:Y:S02]  /*0470*/  FFMA.FTZ R15, R10.reuse, R15, 0.33333182334899902344 ;  /* 0x3eaaaa780a0f7423 */ /* 0x040fe4000001000f */
[----:B------:R-:W-:Y:S01]  /*0480*/  FFMA.FTZ R18, R9, R14, 0.33333182334899902344 ;  /* 0x3eaaaa7809127423 */ /* 0x000fe2000001000e */
[----:B------:R-:W-:Y:S01]  /*0490*/  ISETP.GE.U32.AND P4, PT, R7, 0x7f800000, PT ;  /* 0x7f8000000700780c */ /* 0x000fe20003f86070 */
[----:B------:R-:W-:-:S02]  /*04a0*/  FFMA.FTZ R15, R10, R15, -0.5 ;  /* 0xbf0000000a0f7423 */ /* 0x000fc4000001000f */
[C---:B------:R-:W-:Y:S01]  /*04b0*/  FFMA.FTZ R18, R9.reuse, R18, -0.5 ;  /* 0xbf00000009127423 */ /* 0x040fe20000010012 */
[----:B------:R-:W-:Y:S01]  /*04c0*/  FSEL R13, RZ, -23, P1 ;  /* 0xc1b80000ff0d7808 */ /* 0x000fe20000800000 */
[----:B------:R-:W-:Y:S01]  /*04d0*/  FMUL R15, R10, R15 ;  /* 0x0000000f0a0f7220 */ /* 0x000fe20000400000 */
[----:B------:R-:W-:Y:S01]  /*04e0*/  I2FP.F32.S32 R14, R11 ;  /* 0x0000000b000e7245 */ /* 0x000fe20000201400 */
[C---:B------:R-:W-:Y:S01]  /*04f0*/  FMUL R18, R9.reuse, R18 ;  /* 0x0000001209127220 */ /* 0x040fe20000400000 */
[----:B------:R-:W-:Y:S02]  /*0500*/  FSEL R16, RZ, -23, P2 ;  /* 0xc1b80000ff107808 */ /* 0x000fe40001000000 */
[----:B------:R-:W-:Y:S01]  /*0510*/  I2FP.F32.S32 R11, R12 ;  /* 0x0000000c000b7245 */ /* 0x000fe20000201400 */
[----:B------:R-:W-:Y:S01]  /*0520*/  FFMA.FTZ R18, R9, R18, R9 ;  /* 0x0000001209127223 */ /* 0x000fe20000010009 */
[----:B------:R-:W-:Y:S01]  /*0530*/  HFMA2.MMA R12, -RZ, RZ, 2.8125, 0 ;  /* 0x41a00000ff0c7435 */ /* 0x000fe200000001ff */
[----:B------:R-:W-:Y:S01]  /*0540*/  FFMA.FTZ R13, R14, 1.1920928955078125e-07, R13 ;  /* 0x340000000e0d7823 */ /* 0x000fe2000001000d */
[----:B------:R-:W-:Y:S01]  /*0550*/  FFMA.FTZ R10, R10, R15, R10 ;  /* 0x0000000f0a0a7223 */ /* 0x000fe2000001000a */
[----:B------:R-:W-:Y:S01]  /*0560*/  @P3 MOV R9, 0x7f800000 ;  /* 0x7f80000000093802 */ /* 0x000fe20000000f00 */
[----:B------:R-:W-:Y:S01]  /*0570*/  FFMA.FTZ R11, R11, 1.1920928955078125e-07, R16 ;  /* 0x340000000b0b7823 */ /* 0x000fe20000010010 */
[----:B------:R-:W-:Y:S01]  /*0580*/  FSETP.GEU.AND P1, PT, R5, 2, PT ;  /* 0x400000000500780b */ /* 0x000fe20003f2e000 */
[----:B------:R-:W-:Y:S01]  /*0590*/  @P4 IMAD.MOV.U32 R14, RZ, RZ, 0x7f800000 ;  /* 0x7f800000ff0e4424 */ /* 0x000fe200078e00ff */
[----:B------:R-:W-:Y:S01]  /*05a0*/  FSETP.GEU.AND P2, PT, R6, 2, PT ;  /* 0x400000000600780b */ /* 0x000fe20003f4e000 */
[----:B------:R-:W-:Y:S01]  /*05b0*/  FFMA.FTZ R10, R13, 0.69314718246459960938, R10 ;  /* 0x3f3172180d0a7823 */ /* 0x000fe2000001000a */
[----:B------:R-:W-:Y:S01]  /*05c0*/  FFMA.FTZ R11, R11, 0.69314718246459960938, R18 ;  /* 0x3f3172180b0b7823 */ /* 0x000fe20000010012 */
[C---:B------:R-:W-:Y:S01]  /*05d0*/  @P3 FFMA.FTZ R10, R8.reuse, R9, +INF ;  /* 0x7f800000080a3423 */ /* 0x040fe20000010009 */
[----:B------:R-:W-:Y:S01]  /*05e0*/  @P4 FFMA.FTZ R11, R7, R14, +INF ;  /* 0x7f800000070b4423 */ /* 0x000fe2000001000e */
[----:B------:R-:W-:-:S02]  /*05f0*/  FSETP.NEU.AND P3, PT, R8, RZ, PT ;  /* 0x000000ff0800720b */ /* 0x000fc40003f6d000 */
[-C--:B------:R-:W-:Y:S01]  /*0600*/  FFMA R10, R10, R12.reuse, -30.18875885009765625 ;  /* 0xc1f182940a0a7423 */ /* 0x080fe2000000000c */
[----:B------:R-:W-:Y:S01]  /*0610*/  FFMA R11, R11, R12, -30.18875885009765625 ;  /* 0xc1f182940b0b7423 */ /* 0x000fe2000000000c */
[----:B------:R-:W-:-:S03]  /*0620*/  FSETP.NEU.AND P4, PT, R7, RZ, PT ;  /* 0x000000ff0700720b */ /* 0x000fc60003f8d000 */
[----:B------:R-:W-:Y:S02]  /*0630*/  @P1 FSEL R5, R10, -INF , P3 ;  /* 0xff8000000a051808 */ /* 0x000fe40001800000 */
[----:B------:R-:W-:Y:S02]  /*0640*/  @P2 FSEL R6, R11, -INF , P4 ;  /* 0xff8000000b062808 */ /* 0x000fe40002000000 */
[----:B------:R-:W-:Y:S02]  /*0650*/  FSEL R5, R5, RZ, !P0 ;  /* 0x000000ff05057208 */ /* 0x000fe40004000000 */
[----:B------:R-:W-:-:S03]  /*0660*/  FSEL R6, R6, RZ, !P0 ;  /* 0x000000ff06067208 */ /* 0x000fc60004000000 */
[----:B------:R-:W1:Y:S04]  /*0670*/  SHFL.BFLY PT, R8, R5, 0x10, 0x1f ;  /* 0x0e001f0005087f89 */ /* 0x000e6800000e0000 */
[----:B------:R-:W2:Y:S01]  /*0680*/  SHFL.BFLY PT, R7, R6, 0x10, 0x1f ;  /* 0x0e001f0006077f89 */ /* 0x000ea200000e0000 */
[----:B-1----:R-:W-:Y:S01]  /*0690*/  FADD R8, R5, R8 ;  /* 0x0000000805087221 */ /* 0x002fe20000000000 */
[----:B--2---:R-:W-:-:S04]  /*06a0*/  FADD R9, R6, R7 ;  /* 0x0000000706097221 */ /* 0x004fc80000000000 */
[----:B------:R-:W1:Y:S04]  /*06b0*/  SHFL.BFLY PT, R7, R8, 0x8, 0x1f ;  /* 0x0d001f0008077f89 */ /* 0x000e6800000e0000 */
[----:B------:R-:W2:Y:S01]  /*06c0*/  SHFL.BFLY PT, R10, R9, 0x8, 0x1f ;  /* 0x0d001f00090a7f89 */ /* 0x000ea200000e0000 */
[----:B------:R-:W-:Y:S01]  /*06d0*/  LOP3.LUT R5, R2, 0x1f, RZ, 0xc0, !PT ;  /* 0x0000001f02057812 */ /* 0x000fe200078ec0ff */
[----:B-1----:R-:W-:Y:S01]  /*06e0*/  FADD R7, R8, R7 ;  /* 0x0000000708077221 */ /* 0x002fe20000000000 */
[----:B--2---:R-:W-:-:S04]  /*06f0*/  FADD R11, R9, R10 ;  /* 0x0000000a090b7221 */ /* 0x004fc80000000000 */
[----:B------:R-:W1:Y:S04]  /*0700*/  SHFL.BFLY PT, R10, R7, 0x4, 0x1f ;  /* 0x0c801f00070a7f89 */ /* 0x000e6800000e0000 */
[----:B------:R-:W2:Y:S01]  /*0710*/  SHFL.BFLY PT, R12, R11, 0x4, 0x1f ;  /* 0x0c801f000b0c7f89 */ /* 0x000ea200000e0000 */
[----:B------:R-:W-:Y:S02]  /*0720*/  SHF.R.U32.HI R6, RZ, 0x3, R2 ;  /* 0x00000003ff067819 */ /* 0x000fe40000011602 */
[----:B------:R-:W-:Y:S02]  /*0730*/  ISETP.GE.U32.AND P0, PT, R5, 0x4, PT ;  /* 0x000000040500780c */ /* 0x000fe40003f06070 */
[----:B------:R-:W-:Y:S01]  /*0740*/  LOP3.LUT R5, R6, 0x4, RZ, 0xc0, !PT ;  /* 0x0000000406057812 */ /* 0x000fe200078ec0ff */
[----:B------:R-:W-:-:S02]  /*0750*/  IMAD.SHL.U32 R6, R4, 0x8, RZ ;  /* 0x0000000804067824 */ /* 0x000fc400078e00ff */
[----:B-1----:R-:W-:-:S03]  /*0760*/  FADD R14, R7, R10 ;  /* 0x0000000a070e7221 */ /* 0x002fc60000000000 */
[----:B------:R-:W-:Y:S01]  /*0770*/  LOP3.LUT R7, R6, R5, RZ, 0xfc, !PT ;  /* 0x0000000506077212 */ /* 0x000fe200078efcff */
[----:B--2---:R-:W-:-:S04]  /*0780*/  FADD R12, R11, R12 ;  /* 0x0000000c0b0c7221 */ /* 0x004fc80000000000 */
[----:B------:R-:W-:Y:S04]  /*0790*/  @!P0 STS [R7+UR4], R14 ;  /* 0x0000000e07008988 */ /* 0x000fe80008000804 */
[----:B------:R-:W-:Y:S01]  /*07a0*/  @!P0 STS [R7+UR4+0x8], R12 ;  /* 0x0000080c07008988 */ /* 0x000fe20008000804 */
[----:B------:R-:W-:Y:S01]  /*07b0*/  BAR.SYNC.DEFER_BLOCKING 0x0 ;  /* 0x0000000000007b1d */ /* 0x000fe20000010000 */
[C---:B------:R-:W-:Y:S02]  /*07c0*/  ISETP.GE.AND P1, PT, R2.reuse, 0x10, PT ;  /* 0x000000100200780c */ /* 0x040fe40003f26270 */
[----:B------:R-:W-:-:S11]  /*07d0*/  LEA R8, R2, UR4, 0x2 ;  /* 0x0000000402087c11 */ /* 0x000fd6000f8e10ff */
[----:B------:R-:W1:Y:S01]  /*07e0*/  @!P1 LDS R0, [R8] ;  /* 0x0000000008009984 */ /* 0x000e620000000800 */
[----:B------:R-:W-:-:S04]  /*07f0*/  LOP3.LUT R10, R2, 0x1, RZ, 0xc0, !PT ;  /* 0x00000001020a7812 */ /* 0x000fc800078ec0ff */
[----:B------:R-:W-:-:S04]  /*0800*/  ISETP.NE.U32.AND P0, PT, R10, 0x1, PT ;  /* 0x000000010a00780c */ /* 0x000fc80003f05070 */
[----:B------:R-:W-:Y:S01]  /*0810*/  ISETP.LT.AND P0, PT, R2, 0x10, P0 ;  /* 0x000000100200780c */ /* 0x000fe20000701270 */
[----:B-1----:R-:W1:Y:S02]  /*0820*/  SHFL.BFLY PT, R9, R0, 0x1, 0x1f ;  /* 0x0c201f0000097f89 */ /* 0x002e6400000e0000 */
[----:B-1----:R-:W-:-:S10]  /*0830*/  FADD R9, R0, R9 ;  /* 0x0000000900097221 */ /* 0x002fd40000000000 */
[----:B------:R-:W-:Y:S01]  /*0840*/  @P0 STS [R8], R9 ;  /* 0x0000000908000388 */ /* 0x000fe20000000800 */
[----:B------:R-:W-:Y:S01]  /*0850*/  BAR.SYNC.DEFER_BLOCKING 0x0 ;  /* 0x0000000000007b1d */ /* 0x000fe20000010000 */
[----:B------:R-:W-:-:S05]  /*0860*/  SHF.R.U32.HI R12, RZ, 0x3, R2 ;  /* 0x00000003ff0c7819 */ /* 0x000fca0000011602 */
[----:B------:R-:W-:Y:S04]  /*0870*/  LDS R10, [R6+UR4] ;  /* 0x00000004060a7984 */ /* 0x000fe80008000800 */
[----:B------:R-:W1:Y:S01]  /*0880*/  LDS R11, [R6+UR4+0x8] ;  /* 0x00000804060b7984 */ /* 0x000e620008000800 */
[----:B------:R-:W-:Y:S01]  /*0890*/  SGXT.U32 R12, R12, 0x2 ;  /* 0x000000020c0c781a */ /* 0x000fe20000000000 */
[----:B------:R-:W-:Y:S03]  /*08a0*/  BAR.SYNC.DEFER_BLOCKING 0x0 ;  /* 0x0000000000007b1d */ /* 0x000fe60000010000 */
[----:B------:R-:W-:Y:S02]  /*08b0*/  LOP3.LUT P0, RZ, R5, R12, RZ, 0xfc, !PT ;  /* 0x0000000c05ff7212 */ /* 0x000fe4000780fcff */
[----:B------:R-:W-:-:S02]  /*08c0*/  LOP3.LUT R5, R3, 0x7, R2, 0xf8, !PT ;  /* 0x0000000703057812 */ /* 0x000fc400078ef802 */
[----:B------:R-:W-:-:S05]  /*08d0*/  IADD3 R3, R6, UR4, RZ ;  /* 0x0000000406037c10 */ /* 0x000fca000fffe0ff */
[----:B------:R-:W-:Y:S01]  /*08e0*/  IMAD R3, R4, -0x4, R3 ;  /* 0xfffffffc04037824 */ /* 0x000fe200078e0203 */
[----:B------:R-:W-:Y:S02]  /*08f0*/  ISETP.LT.AND P0, PT, R5, 0x10, !P0 ;  /* 0x000000100500780c */ /* 0x000fe40004701270 */
[----:B------:R-:W-:Y:S02]  /*0900*/  LOP3.LUT R2, R2, 0x7, RZ, 0xc0, !PT ;  /* 0x0000000702027812 */ /* 0x000fe400078ec0ff */
[----:B-1----:R1:W-:Y:S02]  /*0910*/  STS.64 [R3], R10 ;  /* 0x0000000a03007388 */ /* 0x0023e40000000a00 */
[----:B------:R-:W-:Y:S01]  /*0920*/  LEA R0, R2, UR4, 0x2 ;  /* 0x0000000402007c11 */ /* 0x000fe2000f8e10ff */
[----:B------:R-:W-:Y:S06]  /*0930*/  BAR.SYNC.DEFER_BLOCKING 0x0 ;  /* 0x0000000000007b1d */ /* 0x000fec0000010000 */
[----:B-1----:R-:W-:Y:S05]  /*0940*/  @!P0 EXIT ;  /* 0x000000000000894d */ /* 0x002fea0003800000 */
[----:B------:R-:W0:Y:S01]  /*0950*/  LDS R7, [R0] ;  /* 0x0000000000077984 */ /* 0x000e220000000800 */
[----:B------:R-:W1:Y:S02]  /*0960*/  LDC.64 R2, c[0x0][0x228] ;  /* 0x00008a00ff027b82 */ /* 0x000e640000000a00 */
[----:B-1----:R-:W-:-:S05]  /*0970*/  IMAD.WIDE R2, R5, 0x4, R2 ;  /* 0x0000000405027825 */ /* 0x002fca00078e0202 */
[----:B0-----:R-:W-:Y:S01]  /*0980*/  STG.E desc[UR6][R2.64], R7 ;  /* 0x0000000702007986 */ /* 0x001fe2000c101906 */
[----:B------:R-:W-:Y:S05]  /*0990*/  EXIT ;  /* 0x000000000000794d */ /* 0x000fea0003800000 */
.L_x_0:
[----:B------:R-:W-:-:S00]  /*09a0*/  BRA `(.L_x_0) ;  /* 0xfffffffc00fc7947 */ /* 0x000fc0000383ffff */
[----:B------:R-:W-:-:S00]  /*09b0*/  NOP ;  /* 0x0000000000007918 */ /* 0x000fc00000000000 */
        /* <DEDUP_REMOVED lines=12> */
.L_x_1:


//--------------------- .nv.global.init           --------------------------
	.section	.nv.global.init,"aw",@progbits
.nv.global.init:
	.type		_$_str,@object
	.size		_$_str,(.L_0 - _$_str)
_$_str:
        /*0000*/ 	.byte	0x5f, 0x5f, 0x43, 0x55, 0x44, 0x41, 0x5f, 0x46, 0x54, 0x5a, 0x00
.L_0:


//--------------------- .nv.shared.triton_per_fused_abs_add_div_log_lt_mul_sub_sum_where_0 --------------------------
	.section	.nv.shared.triton_per_fused_abs_add_div_log_lt_mul_sub_sum_where_0,"aw",@nobits
	.sectionflags	@""
	.align	16
	.zero		1024


//--------------------- .nv.constant0.triton_per_fused_abs_add_div_log_lt_mul_sub_sum_where_0 --------------------------
	.section	.nv.constant0.triton_per_fused_abs_add_div_log_lt_mul_sub_sum_where_0,"a",@progbits
	.sectionflags	@""
	.align	4
.nv.constant0.triton_per_fused_abs_add_div_log_lt_mul_sub_sum_where_0:
	.zero		568
